//
// Generated by NVIDIA NVVM Compiler
//
// Compiler Build ID: CL-36424714
// Cuda compilation tools, release 13.0, V13.0.88
// Based on NVVM 20.0.0
//

.version 9.0
.target sm_100
.address_size 64

	// .globl	_Z6kernelPKiPi

.visible .entry _Z6kernelPKiPi(
	.param .u64 .ptr .align 1 _Z6kernelPKiPi_param_0,
	.param .u64 .ptr .align 1 _Z6kernelPKiPi_param_1
)
{
	.reg .b32 	%r<3>;
	.reg .b64 	%rd<8>;

	ld.param.u64 	%rd1, [_Z6kernelPKiPi_param_0];
	ld.param.u64 	%rd2, [_Z6kernelPKiPi_param_1];
	cvta.to.global.u64 	%rd3, %rd2;
	cvta.to.global.u64 	%rd4, %rd1;
	mov.u32 	%r1, %tid.x;
	mul.wide.u32 	%rd5, %r1, 4;
	add.s64 	%rd6, %rd4, %rd5;
	ld.global.u32 	%r2, [%rd6];
	add.s64 	%rd7, %rd3, %rd5;
	st.global.u32 	[%rd7], %r2;
	ret;

}


// ===== COMPILED SASS (sm_100) =====

	.target	sm_100

	.elftype	@"ET_EXEC"


//--------------------- .note.nv.tkinfo           --------------------------
	.section	.note.nv.tkinfo,"",@"SHT_NOTE"
	.sectionflags	@"SHF_NOTE_NV_TKINFO"
	.tkinfo
        /*0018*/ 	.word	0x00000002
        /*0030*/ 	.string	""
        /*0030*/ 	.string	"ptxas"
        /*0030*/ 	.string	"Cuda compilation tools, release 13.0, V13.0.88"
        /*0030*/ 	.string	"Build cuda_13.0.r13.0/compiler.36424714_0"
        /*0030*/ 	.string	"-arch sm_100 -m 64 "



//--------------------- .note.nv.cuinfo           --------------------------
	.section	.note.nv.cuinfo,"",@"SHT_NOTE"
	.sectionflags	@"SHF_NOTE_NV_CUINFO"
        /*0018*/ 	.short	0x0002
        /*001a*/ 	.short	0x0064
        /*001c*/ 	.short	0x0082
	.zero		2


//--------------------- .nv.info                  --------------------------
	.section	.nv.info,"",@"SHT_CUDA_INFO"
	.align	4


	//----- nvinfo : EIATTR_REGCOUNT
	.align		4
        /*0000*/ 	.byte	0x04, 0x2f
        /*0002*/ 	.short	(.L_1 - .L_0)
	.align		4
.L_0:
        /*0004*/ 	.word	index@(_Z6kernelPKiPi)
        /*0008*/ 	.word	0x0000000a


	//----- nvinfo : EIATTR_FRAME_SIZE
	.align		4
.L_1:
        /*000c*/ 	.byte	0x04, 0x11
        /*000e*/ 	.short	(.L_3 - .L_2)
	.align		4
.L_2:
        /*0010*/ 	.word	index@(_Z6kernelPKiPi)
        /*0014*/ 	.word	0x00000000


	//----- nvinfo : EIATTR_MIN_STACK_SIZE
	.align		4
.L_3:
        /*0018*/ 	.byte	0x04, 0x12
        /*001a*/ 	.short	(.L_5 - .L_4)
	.align		4
.L_4:
        /*001c*/ 	.word	index@(_Z6kernelPKiPi)
        /*0020*/ 	.word	0x00000000
.L_5:


//--------------------- .nv.compat                --------------------------
	.section	.nv.compat,"",@"SHT_CUDA_COMPAT_INFO"
	.align	4
        /*0000*/ 	.byte	0x02, 0x09, 0x00, 0x00, 0x02, 0x02, 0x01, 0x00, 0x02, 0x05, 0x05, 0x00, 0x03, 0x07, 0x01, 0x01
        /*0010*/ 	.byte	0x02, 0x03, 0x00, 0x00, 0x02, 0x06, 0x01, 0x00, 0x04, 0x0b, 0x08, 0x00, 0x09, 0x00, 0x00, 0x00
        /*0020*/ 	.byte	0x00, 0x00, 0x00, 0x00


//--------------------- .nv.info._Z6kernelPKiPi   --------------------------
	.section	.nv.info._Z6kernelPKiPi,"",@"SHT_CUDA_INFO"
	.sectionflags	@""
	.align	4


	//----- nvinfo : EIATTR_CUDA_API_VERSION
	.align		4
        /*0000*/ 	.byte	0x04, 0x37
        /*0002*/ 	.short	(.L_7 - .L_6)
.L_6:
        /*0004*/ 	.word	0x00000082


	//----- nvinfo : EIATTR_KPARAM_INFO
	.align		4
.L_7:
        /*0008*/ 	.byte	0x04, 0x17
        /*000a*/ 	.short	(.L_9 - .L_8)
.L_8:
        /*000c*/ 	.word	0x00000000
        /*0010*/ 	.short	0x0001
        /*0012*/ 	.short	0x0008
        /*0014*/ 	.byte	0x00, 0xf5, 0x21, 0x00


	//----- nvinfo : EIATTR_KPARAM_INFO
	.align		4
.L_9:
        /*0018*/ 	.byte	0x04, 0x17
        /*001a*/ 	.short	(.L_11 - .L_10)
.L_10:
        /*001c*/ 	.word	0x00000000
        /*0020*/ 	.short	0x0000
        /*0022*/ 	.short	0x0000
        /*0024*/ 	.byte	0x00, 0xf5, 0x21, 0x00


	//----- nvinfo : EIATTR_SPARSE_MMA_MASK
	.align		4
.L_11:
        /*0028*/ 	.byte	0x03, 0x50
        /*002a*/ 	.short	0x0000


	//----- nvinfo : EIATTR_MAXREG_COUNT
	.align		4
        /*002c*/ 	.byte	0x03, 0x1b
        /*002e*/ 	.short	0x00ff


	//----- nvinfo : EIATTR_MERCURY_ISA_VERSION
	.align		4
        /*0030*/ 	.byte	0x03, 0x5f
        /*0032*/ 	.short	0x0101


	//----- nvinfo : EIATTR_VRC_CTA_INIT_COUNT
	.align		4
        /*0034*/ 	.byte	0x02, 0x4a
	.zero		1
	.zero		1


	//----- nvinfo : EIATTR_EXIT_INSTR_OFFSETS
	.align		4
        /*0038*/ 	.byte	0x04, 0x1c
        /*003a*/ 	.short	(.L_13 - .L_12)


	//   ....[0]....
.L_12:
        /*003c*/ 	.word	0x00000090


	//----- nvinfo : EIATTR_CBANK_PARAM_SIZE
	.align		4
.L_13:
        /*0040*/ 	.byte	0x03, 0x19
        /*0042*/ 	.short	0x0010


	//----- nvinfo : EIATTR_PARAM_CBANK
	.align		4
        /*0044*/ 	.byte	0x04, 0x0a
        /*0046*/ 	.short	(.L_15 - .L_14)
	.align		4
.L_14:
        /*0048*/ 	.word	index@(.nv.constant0._Z6kernelPKiPi)
        /*004c*/ 	.short	0x0380
        /*004e*/ 	.short	0x0010


	//----- nvinfo : EIATTR_SW_WAR
	.align		4
.L_15:
        /*0050*/ 	.byte	0x04, 0x36
        /*0052*/ 	.short	(.L_17 - .L_16)
.L_16:
        /*0054*/ 	.word	0x00000008
.L_17:


//--------------------- .nv.callgraph             --------------------------
	.section	.nv.callgraph,"",@"SHT_CUDA_CALLGRAPH"
	.align	4
	.sectionentsize	8
	.align		4
        /*0000*/ 	.word	0x00000000
	.align		4
        /*0004*/ 	.word	0xffffffff
	.align		4
        /*0008*/ 	.word	0x00000000
	.align		4
        /*000c*/ 	.word	0xfffffffe
	.align		4
        /*0010*/ 	.word	0x00000000
	.align		4
        /*0014*/ 	.word	0xfffffffd
	.align		4
        /*0018*/ 	.word	0x00000000
	.align		4
        /*001c*/ 	.word	0xfffffffc


//--------------------- .text._Z6kernelPKiPi      --------------------------
	.section	.text._Z6kernelPKiPi,"ax",@progbits
	.align	128
        .global         _Z6kernelPKiPi
        .type           _Z6kernelPKiPi,@function
        .size           _Z6kernelPKiPi,(.L_x_1 - _Z6kernelPKiPi)
        .other          _Z6kernelPKiPi,@"STO_CUDA_ENTRY STV_DEFAULT"
_Z6kernelPKiPi:
.text._Z6kernelPKiPi:
[----:B------:R-:W-:Y:S01]  /*0000*/  LDC R1, c[0x0][0x37c] ;  /* 0x0000df00ff017b82 */ /* 0x000fe20000000800 */
[----:B------:R-:W0:Y:S07]  /*0010*/  S2R R7, SR_TID.X ;  /* 0x0000000000077919 */ /* 0x000e2e0000002100 */
[----:B------:R-:W0:Y:S01]  /*0020*/  LDC.64 R2, c[0x0][0x380] ;  /* 0x0000e000ff027b82 */ /* 0x000e220000000a00 */
[----:B------:R-:W1:Y:S07]  /*0030*/  LDCU.64 UR4, c[0x0][0x358] ;  /* 0x00006b00ff0477ac */ /* 0x000e6e0008000a00 */
[----:B------:R-:W2:Y:S01]  /*0040*/  LDC.64 R4, c[0x0][0x388] ;  /* 0x0000e200ff047b82 */ /* 0x000ea20000000a00 */
[----:B0-----:R-:W-:-:S06]  /*0050*/  IMAD.WIDE.U32 R2, R7, 0x4, R2 ;  /* 0x0000000407027825 */ /* 0x001fcc00078e0002 */
[----:B-1----:R-:W3:Y:S01]  /*0060*/  LDG.E R3, desc[UR4][R2.64] ;  /* 0x0000000402037981 */ /* 0x002ee2000c1e1900 */
[----:B--2---:R-:W-:-:S05]  /*0070*/  IMAD.WIDE.U32 R4, R7, 0x4, R4 ;  /* 0x0000000407047825 */ /* 0x004fca00078e0004 */
[----:B---3--:R-:W-:Y:S01]  /*0080*/  STG.E desc[UR4][R4.64], R3 ;  /* 0x0000000304007986 */ /* 0x008fe2000c101904 */
[----:B------:R-:W-:Y:S05]  /*0090*/  EXIT ;  /* 0x000000000000794d */ /* 0x000fea0003800000 */
.L_x_0:
[----:B------:R-:W-:-:S00]  /*00a0*/  BRA `(.L_x_0) ;  /* 0xfffffffc00fc7947 */ /* 0x000fc0000383ffff */
[----:B------:R-:W-:-:S00]  /*00b0*/  NOP ;  /* 0x0000000000007918 */ /* 0x000fc00000000000 */
        /* <DEDUP_REMOVED lines=12> */
.L_x_1:


//--------------------- .nv.shared.reserved.0     --------------------------
	.section	.nv.shared.reserved.0,"aw",@nobits
	.weak		__nv_reservedSMEM_offset_0_alias
	.size		__nv_reservedSMEM_offset_0_alias, 0, 64
	.other		__nv_reservedSMEM_offset_0_alias,@"STO_CUDA_RESERVED_SHARED STV_DEFAULT"
__nv_reservedSMEM_offset_0_alias:
	.zero		0
	.zero		64


//--------------------- .nv.constant0._Z6kernelPKiPi --------------------------
	.section	.nv.constant0._Z6kernelPKiPi,"a",@progbits
	.sectionflags	@""
	.align	4
.nv.constant0._Z6kernelPKiPi:
	.zero		912


//--------------------- SYMBOLS --------------------------

	.type		.nv.reservedSmem.offset0,@object
	.size		.nv.reservedSmem.offset0,0x4
